	.headerflags	@"EF_CUDA_TEXMODE_UNIFIED EF_CUDA_64BIT_ADDRESS EF_CUDA_ACCELERATORS EF_CUDA_SM90 EF_CUDA_VIRTUAL_SM(EF_CUDA_SM90)"
	.elftype	@"ET_EXEC"


//--------------------- .nv.info                  --------------------------
	.section	.nv.info,"",@"SHT_CUDA_INFO"
	.align	4


	//----- nvinfo : EIATTR_REGCOUNT
	.align		4
        /*0000*/ 	.byte	0x04, 0x2f
        /*0002*/ 	.short	(.L_1 - .L_0)
	.align		4
.L_0:
        /*0004*/ 	.word	index@(triton_poi_fused_add_convolution_native_batch_norm_backward_71)
        /*0008*/ 	.word	0x00000010


	//----- nvinfo : EIATTR_MIN_STACK_SIZE
	.align		4
.L_1:
        /*000c*/ 	.byte	0x04, 0x12
        /*000e*/ 	.short	(.L_3 - .L_2)
	.align		4
.L_2:
        /*0010*/ 	.word	index@(triton_poi_fused_add_convolution_native_batch_norm_backward_71)
        /*0014*/ 	.word	0x00000000


	//----- nvinfo : EIATTR_FRAME_SIZE
	.align		4
.L_3:
        /*0018*/ 	.byte	0x04, 0x11
        /*001a*/ 	.short	(.L_5 - .L_4)
	.align		4
.L_4:
        /*001c*/ 	.word	index@(triton_poi_fused_add_convolution_native_batch_norm_backward_71)
        /*0020*/ 	.word	0x00000000


	//----- nvinfo : EIATTR_MIN_STACK_SIZE
	.align		4
.L_5:
        /*0024*/ 	.byte	0x04, 0x12
        /*0026*/ 	.short	(.L_7 - .L_6)
	.align		4
.L_6:
        /*0028*/ 	.word	index@(triton_poi_fused_add_convolution_native_batch_norm_backward_71)
        /*002c*/ 	.word	0x00000000
.L_7:


//--------------------- .nv.info.triton_poi_fused_add_convolution_native_batch_norm_backward_71 --------------------------
	.section	.nv.info.triton_poi_fused_add_convolution_native_batch_norm_backward_71,"",@"SHT_CUDA_INFO"
	.sectionflags	@""
	.align	4


	//----- nvinfo : EIATTR_CUDA_API_VERSION
	.align		4
        /*0000*/ 	.byte	0x04, 0x37
        /*0002*/ 	.short	(.L_9 - .L_8)
.L_8:
        /*0004*/ 	.word	0x0000007c


	//----- nvinfo : EIATTR_KPARAM_INFO
	.align		4
.L_9:
        /*0008*/ 	.byte	0x04, 0x17
        /*000a*/ 	.short	(.L_11 - .L_10)
.L_10:
        /*000c*/ 	.word	0x00000000
        /*0010*/ 	.short	0x0004
        /*0012*/ 	.short	0x0020
        /*0014*/ 	.byte	0x00, 0xf0, 0x11, 0x00


	//----- nvinfo : EIATTR_KPARAM_INFO
	.align		4
.L_11:
        /*0018*/ 	.byte	0x04, 0x17
        /*001a*/ 	.short	(.L_13 - .L_12)
.L_12:
        /*001c*/ 	.word	0x00000000
        /*0020*/ 	.short	0x0003
        /*0022*/ 	.short	0x0018
        /*0024*/ 	.byte	0x00, 0xf4, 0x21, 0x00


	//----- nvinfo : EIATTR_KPARAM_INFO
	.align		4
.L_13:
        /*0028*/ 	.byte	0x04, 0x17
        /*002a*/ 	.short	(.L_15 - .L_14)
.L_14:
        /*002c*/ 	.word	0x00000000
        /*0030*/ 	.short	0x0002
        /*0032*/ 	.short	0x0010
        /*0034*/ 	.byte	0x00, 0xf4, 0x21, 0x00


	//----- nvinfo : EIATTR_KPARAM_INFO
	.align		4
.L_15:
        /*0038*/ 	.byte	0x04, 0x17
        /*003a*/ 	.short	(.L_17 - .L_16)
.L_16:
        /*003c*/ 	.word	0x00000000
        /*0040*/ 	.short	0x0001
        /*0042*/ 	.short	0x0008
        /*0044*/ 	.byte	0x00, 0xf4, 0x21, 0x00


	//----- nvinfo : EIATTR_KPARAM_INFO
	.align		4
.L_17:
        /*0048*/ 	.byte	0x04, 0x17
        /*004a*/ 	.short	(.L_19 - .L_18)
.L_18:
        /*004c*/ 	.word	0x00000000
        /*0050*/ 	.short	0x0000
        /*0052*/ 	.short	0x0000
        /*0054*/ 	.byte	0x00, 0xf4, 0x21, 0x00


	//----- nvinfo : EIATTR_SPARSE_MMA_MASK
	.align		4
.L_19:
        /*0058*/ 	.byte	0x03, 0x50
        /*005a*/ 	.short	0x0000


	//----- nvinfo : EIATTR_MAXREG_COUNT
	.align		4
        /*005c*/ 	.byte	0x03, 0x1b
        /*005e*/ 	.short	0x00ff


	//----- nvinfo : EIATTR_EXIT_INSTR_OFFSETS
	.align		4
        /*0060*/ 	.byte	0x04, 0x1c
        /*0062*/ 	.short	(.L_21 - .L_20)


	//   ....[0]....
.L_20:
        /*0064*/ 	.word	0x000001b0


	//----- nvinfo : EIATTR_REQNTID
	.align		4
.L_21:
        /*0068*/ 	.byte	0x04, 0x10
        /*006a*/ 	.short	(.L_23 - .L_22)
.L_22:
        /*006c*/ 	.word	0x00000080
        /*0070*/ 	.word	0x00000001
        /*0074*/ 	.word	0x00000001


	//----- nvinfo : EIATTR_CBANK_PARAM_SIZE
	.align		4
.L_23:
        /*0078*/ 	.byte	0x03, 0x19
        /*007a*/ 	.short	0x0024


	//----- nvinfo : EIATTR_PARAM_CBANK
	.align		4
        /*007c*/ 	.byte	0x04, 0x0a
        /*007e*/ 	.short	(.L_25 - .L_24)
	.align		4
.L_24:
        /*0080*/ 	.word	index@(.nv.constant0.triton_poi_fused_add_convolution_native_batch_norm_backward_71)
        /*0084*/ 	.short	0x0210
        /*0086*/ 	.short	0x0024


	//----- nvinfo : EIATTR_SW_WAR
	.align		4
.L_25:
        /*0088*/ 	.byte	0x04, 0x36
        /*008a*/ 	.short	(.L_27 - .L_26)
.L_26:
        /*008c*/ 	.word	0x00000008
.L_27:


//--------------------- .nv.callgraph             --------------------------
	.section	.nv.callgraph,"",@"SHT_CUDA_CALLGRAPH"
	.align	4
	.sectionentsize	8
	.align		4
        /*0000*/ 	.word	0x00000000
	.align		4
        /*0004*/ 	.word	0xffffffff
	.align		4
        /*0008*/ 	.word	0x00000000
	.align		4
        /*000c*/ 	.word	0xfffffffe
	.align		4
        /*0010*/ 	.word	0x00000000
	.align		4
        /*0014*/ 	.word	0xfffffffd
	.align		4
        /*0018*/ 	.word	0x00000000
	.align		4
        /*001c*/ 	.word	0xfffffffc


//--------------------- .text.triton_poi_fused_add_convolution_native_batch_norm_backward_71 --------------------------
	.section	.text.triton_poi_fused_add_convolution_native_batch_norm_backward_71,"ax",@progbits
	.align	128
        .global         triton_poi_fused_add_convolution_native_batch_norm_backward_71
        .type           triton_poi_fused_add_convolution_native_batch_norm_backward_71,@function
        .size           triton_poi_fused_add_convolution_native_batch_norm_backward_71,(.L_x_1 - triton_poi_fused_add_convolution_native_batch_norm_backward_71)
        .other          triton_poi_fused_add_convolution_native_batch_norm_backward_71,@"STO_CUDA_ENTRY STV_DEFAULT"
triton_poi_fused_add_convolution_native_batch_norm_backward_71:
.text.triton_poi_fused_add_convolution_native_batch_norm_backward_71:
[----:B------:R-:W-:Y:S01]  /*0000*/  LDC R1, c[0x0][0x28] ;  /* 0x00000a00ff017b82 */ /* 0x000fe20000000800 */
[----:B------:R-:W1:Y:S07]  /*0010*/  S2R R0, SR_TID.X ;  /* 0x0000000000007919 */ /* 0x000e6e0000002100 */
[----:B------:R-:W2:Y:S01]  /*0020*/  LDC.64 R4, c[0x0][0x218] ;  /* 0x00008600ff047b82 */ /* 0x000ea20000000a00 */
[----:B------:R-:W-:Y:S01]  /*0030*/  ULDC.64 UR4, c[0x0][0x208] ;  /* 0x0000820000047ab9 */ /* 0x000fe20000000a00 */
[----:B------:R-:W3:Y:S06]  /*0040*/  S2R R11, SR_CTAID.X ;  /* 0x00000000000b7919 */ /* 0x000eec0000002500 */
[----:B------:R-:W4:Y:S08]  /*0050*/  LDC.64 R2, c[0x0][0x210] ;  /* 0x00008400ff027b82 */ /* 0x000f300000000a00 */
[----:B------:R-:W5:Y:S01]  /*0060*/  LDC.64 R6, c[0x0][0x220] ;  /* 0x00008800ff067b82 */ /* 0x000f620000000a00 */
[----:B-1----:R-:W-:-:S02]  /*0070*/  LOP3.LUT R0, R0, 0x7f, RZ, 0xc0, !PT ;  /* 0x0000007f00007812 */ /* 0x002fc400078ec0ff */
[----:B---3--:R-:W-:Y:S02]  /*0080*/  SHF.R.S32.HI R8, RZ, 0x18, R11 ;  /* 0x00000018ff087819 */ /* 0x008fe4000001140b */
[----:B------:R-:W-:Y:S02]  /*0090*/  LEA R11, R11, R0, 0x7 ;  /* 0x000000000b0b7211 */ /* 0x000fe400078e38ff */
[----:B------:R-:W-:Y:S02]  /*00a0*/  SGXT R0, R8, 0x1 ;  /* 0x000000010800781a */ /* 0x000fe40000000200 */
[----:B------:R-:W1:Y:S01]  /*00b0*/  LDC.64 R8, c[0x0][0x228] ;  /* 0x00008a00ff087b82 */ /* 0x000e620000000a00 */
[----:B----4-:R-:W-:Y:S01]  /*00c0*/  IMAD.WIDE R2, R11, 0x4, R2 ;  /* 0x000000040b027825 */ /* 0x010fe200078e0202 */
[----:B------:R-:W-:-:S03]  /*00d0*/  LEA.HI R0, R0, R11, RZ, 0x2 ;  /* 0x0000000b00007211 */ /* 0x000fc600078f10ff */
[----:B-----5:R-:W-:Y:S01]  /*00e0*/  IMAD.WIDE R6, R11, 0x4, R6 ;  /* 0x000000040b067825 */ /* 0x020fe200078e0206 */
[----:B------:R-:W-:-:S04]  /*00f0*/  LOP3.LUT R0, R0, 0xfffffffc, RZ, 0xc0, !PT ;  /* 0xfffffffc00007812 */ /* 0x000fc800078ec0ff */
[----:B------:R-:W-:Y:S01]  /*0100*/  IADD3 R13, R11, -R0, RZ ;  /* 0x800000000b0d7210 */ /* 0x000fe20007ffe0ff */
[----:B------:R-:W3:Y:S04]  /*0110*/  LDG.E R6, desc[UR4][R6.64] ;  /* 0x0000000406067981 */ /* 0x000ee8000c1e1900 */
[C---:B--2---:R-:W-:Y:S01]  /*0120*/  IMAD.WIDE R4, R13.reuse, 0x4, R4 ;  /* 0x000000040d047825 */ /* 0x044fe200078e0204 */
[----:B------:R-:W2:Y:S05]  /*0130*/  LDG.E R0, desc[UR4][R2.64] ;  /* 0x0000000402007981 */ /* 0x000eaa000c1e1900 */
[----:B------:R-:W2:Y:S01]  /*0140*/  LDG.E.EL R5, desc[UR4][R4.64] ;  /* 0x0000000404057981 */ /* 0x000ea2000c2e1900 */
[----:B-1----:R-:W-:-:S06]  /*0150*/  IMAD.WIDE R8, R13, 0x4, R8 ;  /* 0x000000040d087825 */ /* 0x002fcc00078e0208 */
[----:B------:R-:W4:Y:S01]  /*0160*/  LDG.E.EL R8, desc[UR4][R8.64] ;  /* 0x0000000408087981 */ /* 0x000f22000c2e1900 */
[----:B--2---:R-:W-:-:S04]  /*0170*/  FADD R11, R0, R5 ;  /* 0x00000005000b7221 */ /* 0x004fc80000000000 */
[----:B---3--:R-:W-:-:S04]  /*0180*/  FADD R11, R6, R11 ;  /* 0x0000000b060b7221 */ /* 0x008fc80000000000 */
[----:B----4-:R-:W-:-:S05]  /*0190*/  FADD R11, -R8, R11 ;  /* 0x0000000b080b7221 */ /* 0x010fca0000000100 */
[----:B------:R-:W-:Y:S01]  /*01a0*/  STG.E desc[UR4][R2.64], R11 ;  /* 0x0000000b02007986 */ /* 0x000fe2000c101904 */
[----:B------:R-:W-:Y:S05]  /*01b0*/  EXIT ;  /* 0x000000000000794d */ /* 0x000fea0003800000 */
.L_x_0:
[----:B------:R-:W-:-:S00]  /*01c0*/  BRA `(.L_x_0) ;  /* 0xfffffffc00fc7947 */ /* 0x000fc0000383ffff */
[----:B------:R-:W-:-:S00]  /*01d0*/  NOP ;  /* 0x0000000000007918 */ /* 0x000fc00000000000 */
        /* <DEDUP_REMOVED lines=10> */
.L_x_1:


//--------------------- .nv.constant0.triton_poi_fused_add_convolution_native_batch_norm_backward_71 --------------------------
	.section	.nv.constant0.triton_poi_fused_add_convolution_native_batch_norm_backward_71,"a",@progbits
	.sectionflags	@""
	.align	4
.nv.constant0.triton_poi_fused_add_convolution_native_batch_norm_backward_71:
	.zero		564
